//
// Generated by NVIDIA NVVM Compiler
//
// Compiler Build ID: CL-36424714
// Cuda compilation tools, release 13.0, V13.0.88
// Based on NVVM 20.0.0
//

.version 9.0
.target sm_100
.address_size 64

	// .globl	_Z8mykernelv
.extern .func  (.param .b32 func_retval0) vprintf
(
	.param .b64 vprintf_param_0,
	.param .b64 vprintf_param_1
)
;
.global .align 1 .b8 $str[45] = {72, 101, 108, 108, 111, 32, 87, 111, 114, 108, 100, 33, 32, 70, 114, 111, 109, 32, 71, 80, 85, 32, 40, 98, 108, 111, 99, 107, 32, 37, 100, 44, 32, 116, 104, 114, 101, 97, 100, 32, 37, 100, 41, 10};

.visible .entry _Z8mykernelv()
{
	.local .align 8 .b8 	__local_depot0[8];
	.reg .b64 	%SP;
	.reg .b64 	%SPL;
	.reg .b32 	%r<5>;
	.reg .b64 	%rd<5>;

	mov.u64 	%SPL, __local_depot0;
	cvta.local.u64 	%SP, %SPL;
	add.u64 	%rd1, %SP, 0;
	add.u64 	%rd2, %SPL, 0;
	mov.u32 	%r1, %ctaid.x;
	mov.u32 	%r2, %tid.x;
	st.local.v2.u32 	[%rd2], {%r1, %r2};
	mov.u64 	%rd3, $str;
	cvta.global.u64 	%rd4, %rd3;
	{ // callseq 0, 0
	.param .b64 param0;
	st.param.b64 	[param0], %rd4;
	.param .b64 param1;
	st.param.b64 	[param1], %rd1;
	.param .b32 retval0;
	call.uni (retval0), 
	vprintf, 
	(
	param0, 
	param1
	);
	ld.param.b32 	%r3, [retval0];
	} // callseq 0
	ret;

}


// ===== COMPILED SASS (sm_100) =====

	.target	sm_100

	.elftype	@"ET_EXEC"


//--------------------- .note.nv.tkinfo           --------------------------
	.section	.note.nv.tkinfo,"",@"SHT_NOTE"
	.sectionflags	@"SHF_NOTE_NV_TKINFO"
	.tkinfo
        /*0018*/ 	.word	0x00000002
        /*0030*/ 	.string	""
        /*0030*/ 	.string	"ptxas"
        /*0030*/ 	.string	"Cuda compilation tools, release 13.0, V13.0.88"
        /*0030*/ 	.string	"Build cuda_13.0.r13.0/compiler.36424714_0"
        /*0030*/ 	.string	"-arch sm_100 -m 64 "



//--------------------- .note.nv.cuinfo           --------------------------
	.section	.note.nv.cuinfo,"",@"SHT_NOTE"
	.sectionflags	@"SHF_NOTE_NV_CUINFO"
        /*0018*/ 	.short	0x0002
        /*001a*/ 	.short	0x0064
        /*001c*/ 	.short	0x0082
	.zero		2


//--------------------- .nv.info                  --------------------------
	.section	.nv.info,"",@"SHT_CUDA_INFO"
	.align	4


	//----- nvinfo : EIATTR_REGCOUNT
	.align		4
        /*0000*/ 	.byte	0x04, 0x2f
        /*0002*/ 	.short	(.L_2 - .L_1)
	.align		4
.L_1:
        /*0004*/ 	.word	index@(_Z8mykernelv)
        /*0008*/ 	.word	0x00000018


	//----- nvinfo : EIATTR_FRAME_SIZE
	.align		4
.L_2:
        /*000c*/ 	.byte	0x04, 0x11
        /*000e*/ 	.short	(.L_4 - .L_3)
	.align		4
.L_3:
        /*0010*/ 	.word	index@(_Z8mykernelv)
        /*0014*/ 	.word	0x00000008


	//----- nvinfo : EIATTR_MIN_STACK_SIZE
	.align		4
.L_4:
        /*0018*/ 	.byte	0x04, 0x12
        /*001a*/ 	.short	(.L_6 - .L_5)
	.align		4
.L_5:
        /*001c*/ 	.word	index@(_Z8mykernelv)
        /*0020*/ 	.word	0x00000008
.L_6:


//--------------------- .nv.compat                --------------------------
	.section	.nv.compat,"",@"SHT_CUDA_COMPAT_INFO"
	.align	4
        /*0000*/ 	.byte	0x02, 0x09, 0x00, 0x00, 0x02, 0x02, 0x01, 0x00, 0x02, 0x05, 0x05, 0x00, 0x03, 0x07, 0x01, 0x01
        /*0010*/ 	.byte	0x02, 0x03, 0x00, 0x00, 0x02, 0x06, 0x01, 0x00, 0x04, 0x0b, 0x08, 0x00, 0x09, 0x00, 0x00, 0x00
        /*0020*/ 	.byte	0x00, 0x00, 0x00, 0x00


//--------------------- .nv.info._Z8mykernelv     --------------------------
	.section	.nv.info._Z8mykernelv,"",@"SHT_CUDA_INFO"
	.sectionflags	@""
	.align	4


	//----- nvinfo : EIATTR_CUDA_API_VERSION
	.align		4
        /*0000*/ 	.byte	0x04, 0x37
        /*0002*/ 	.short	(.L_8 - .L_7)
.L_7:
        /*0004*/ 	.word	0x00000082


	//----- nvinfo : EIATTR_SPARSE_MMA_MASK
	.align		4
.L_8:
        /*0008*/ 	.byte	0x03, 0x50
        /*000a*/ 	.short	0x0000


	//----- nvinfo : EIATTR_MAXREG_COUNT
	.align		4
        /*000c*/ 	.byte	0x03, 0x1b
        /*000e*/ 	.short	0x00ff


	//----- nvinfo : EIATTR_EXTERNS
	.align		4
        /*0010*/ 	.byte	0x04, 0x0f
        /*0012*/ 	.short	(.L_10 - .L_9)


	//   ....[0]....
	.align		4
.L_9:
        /*0014*/ 	.word	index@(vprintf)


	//----- nvinfo : EIATTR_MERCURY_ISA_VERSION
	.align		4
.L_10:
        /*0018*/ 	.byte	0x03, 0x5f
        /*001a*/ 	.short	0x0101


	//----- nvinfo : EIATTR_VRC_CTA_INIT_COUNT
	.align		4
        /*001c*/ 	.byte	0x02, 0x4a
	.zero		1
	.zero		1


	//----- nvinfo : EIATTR_SYSCALL_OFFSETS
	.align		4
        /*0020*/ 	.byte	0x04, 0x46
        /*0022*/ 	.short	(.L_12 - .L_11)


	//   ....[0]....
.L_11:
        /*0024*/ 	.word	0x000000f0


	//----- nvinfo : EIATTR_EXIT_INSTR_OFFSETS
	.align		4
.L_12:
        /*0028*/ 	.byte	0x04, 0x1c
        /*002a*/ 	.short	(.L_14 - .L_13)


	//   ....[0]....
.L_13:
        /*002c*/ 	.word	0x00000100


	//----- nvinfo : EIATTR_SW_WAR
	.align		4
.L_14:
        /*0030*/ 	.byte	0x04, 0x36
        /*0032*/ 	.short	(.L_16 - .L_15)
.L_15:
        /*0034*/ 	.word	0x00000008
.L_16:


//--------------------- .nv.callgraph             --------------------------
	.section	.nv.callgraph,"",@"SHT_CUDA_CALLGRAPH"
	.align	4
	.sectionentsize	8
	.align		4
        /*0000*/ 	.word	0x00000000
	.align		4
        /*0004*/ 	.word	0xffffffff
	.align		4
        /*0008*/ 	.word	index@(_Z8mykernelv)
	.align		4
        /*000c*/ 	.word	index@(vprintf)
	.align		4
        /*0010*/ 	.word	0x00000000
	.align		4
        /*0014*/ 	.word	0xfffffffe
	.align		4
        /*0018*/ 	.word	0x00000000
	.align		4
        /*001c*/ 	.word	0xfffffffd
	.align		4
        /*0020*/ 	.word	0x00000000
	.align		4
        /*0024*/ 	.word	0xfffffffc


//--------------------- .nv.constant4             --------------------------
	.section	.nv.constant4,"a",@progbits
	.align	8
	.align		8
.nv.constant4:
        /*0000*/ 	.dword	vprintf
	.align		8
        /*0008*/ 	.dword	$str


//--------------------- .text._Z8mykernelv        --------------------------
	.section	.text._Z8mykernelv,"ax",@progbits
	.align	128
        .global         _Z8mykernelv
        .type           _Z8mykernelv,@function
        .size           _Z8mykernelv,(.L_x_2 - _Z8mykernelv)
        .other          _Z8mykernelv,@"STO_CUDA_ENTRY STV_DEFAULT"
_Z8mykernelv:
.text._Z8mykernelv:
[----:B------:R-:W0:Y:S01]  /*0000*/  LDC R1, c[0x0][0x37c] ;  /* 0x0000df00ff017b82 */ /* 0x000e220000000800 */
[----:B------:R-:W1:Y:S01]  /*0010*/  S2R R8, SR_CTAID.X ;  /* 0x0000000000087919 */ /* 0x000e620000002500 */
[----:B0-----:R-:W-:Y:S01]  /*0020*/  VIADD R1, R1, 0xfffffff8 ;  /* 0xfffffff801017836 */ /* 0x001fe20000000000 */
[----:B------:R-:W-:Y:S01]  /*0030*/  MOV R0, 0x0 ;  /* 0x0000000000007802 */ /* 0x000fe20000000f00 */
[----:B------:R-:W0:Y:S01]  /*0040*/  LDCU UR4, c[0x0][0x2f8] ;  /* 0x00005f00ff0477ac */ /* 0x000e220008000800 */
[----:B------:R-:W1:Y:S03]  /*0050*/  S2R R9, SR_TID.X ;  /* 0x0000000000097919 */ /* 0x000e660000002100 */
[----:B------:R2:W3:Y:S01]  /*0060*/  LDC.64 R2, c[0x4][R0] ;  /* 0x0100000000027b82 */ /* 0x0004e20000000a00 */
[----:B------:R-:W4:Y:S01]  /*0070*/  LDCU.64 UR6, c[0x4][0x8] ;  /* 0x01000100ff0677ac */ /* 0x000f220008000a00 */
[----:B------:R-:W5:Y:S01]  /*0080*/  LDCU UR5, c[0x0][0x2fc] ;  /* 0x00005f80ff0577ac */ /* 0x000f620008000800 */
[----:B0-----:R-:W-:Y:S01]  /*0090*/  IADD3 R6, P0, PT, R1, UR4, RZ ;  /* 0x0000000401067c10 */ /* 0x001fe2000ff1e0ff */
[----:B----4-:R-:W-:Y:S01]  /*00a0*/  IMAD.U32 R4, RZ, RZ, UR6 ;  /* 0x00000006ff047e24 */ /* 0x010fe2000f8e00ff */
[----:B------:R-:W-:-:S03]  /*00b0*/  MOV R5, UR7 ;  /* 0x0000000700057c02 */ /* 0x000fc60008000f00 */
[----:B-----5:R-:W-:Y:S01]  /*00c0*/  IMAD.X R7, RZ, RZ, UR5, P0 ;  /* 0x00000005ff077e24 */ /* 0x020fe200080e06ff */
[----:B-1----:R2:W-:Y:S07]  /*00d0*/  STL.64 [R1], R8 ;  /* 0x0000000801007387 */ /* 0x0025ee0000100a00 */
[----:B------:R-:W-:-:S07]  /*00e0*/  LEPC R20, `(.L_x_0) ;  /* 0x000000001014794e */ /* 0x000fce0000000000 */
[----:B--23--:R-:W-:Y:S05]  /*00f0*/  CALL.ABS.NOINC R2 ;  /* 0x0000000002007343 */ /* 0x00cfea0003c00000 */
.L_x_0:
[----:B------:R-:W-:Y:S05]  /*0100*/  EXIT ;  /* 0x000000000000794d */ /* 0x000fea0003800000 */
.L_x_1:
[----:B------:R-:W-:-:S00]  /*0110*/  BRA `(.L_x_1) ;  /* 0xfffffffc00fc7947 */ /* 0x000fc0000383ffff */
[----:B------:R-:W-:-:S00]  /*0120*/  NOP ;  /* 0x0000000000007918 */ /* 0x000fc00000000000 */
        /* <DEDUP_REMOVED lines=13> */
.L_x_2:


//--------------------- .nv.global.init           --------------------------
	.section	.nv.global.init,"aw",@progbits
.nv.global.init:
	.type		$str,@object
	.size		$str,(.L_0 - $str)
$str:
        /*0000*/ 	.byte	0x48, 0x65, 0x6c, 0x6c, 0x6f, 0x20, 0x57, 0x6f, 0x72, 0x6c, 0x64, 0x21, 0x20, 0x46, 0x72, 0x6f
        /*0010*/ 	.byte	0x6d, 0x20, 0x47, 0x50, 0x55, 0x20, 0x28, 0x62, 0x6c, 0x6f, 0x63, 0x6b, 0x20, 0x25, 0x64, 0x2c
        /*0020*/ 	.byte	0x20, 0x74, 0x68, 0x72, 0x65, 0x61, 0x64, 0x20, 0x25, 0x64, 0x29, 0x0a, 0x00
.L_0:


//--------------------- .nv.shared.reserved.0     --------------------------
	.section	.nv.shared.reserved.0,"aw",@nobits
	.weak		__nv_reservedSMEM_offset_0_alias
	.size		__nv_reservedSMEM_offset_0_alias, 0, 64
	.other		__nv_reservedSMEM_offset_0_alias,@"STO_CUDA_RESERVED_SHARED STV_DEFAULT"
__nv_reservedSMEM_offset_0_alias:
	.zero		0
	.zero		64


//--------------------- .nv.constant0._Z8mykernelv --------------------------
	.section	.nv.constant0._Z8mykernelv,"a",@progbits
	.sectionflags	@""
	.align	4
.nv.constant0._Z8mykernelv:
	.zero		896


//--------------------- SYMBOLS --------------------------

	.type		.nv.reservedSmem.offset0,@object
	.size		.nv.reservedSmem.offset0,0x4
	.type		vprintf,@function
